//
// Generated by NVIDIA NVVM Compiler
//
// Compiler Build ID: CL-36424714
// Cuda compilation tools, release 13.0, V13.0.88
// Based on NVVM 20.0.0
//

.version 9.0
.target sm_100
.address_size 64

	// .globl	_Z6reduceIi3MaxIiEEvPT_iT0_

.visible .entry _Z6reduceIi3MaxIiEEvPT_iT0_(
	.param .u64 .ptr .align 1 _Z6reduceIi3MaxIiEEvPT_iT0__param_0,
	.param .u32 _Z6reduceIi3MaxIiEEvPT_iT0__param_1,
	.param .align 8 .b8 _Z6reduceIi3MaxIiEEvPT_iT0__param_2[8]
)
{
	.reg .pred 	%p<3>;
	.reg .b32 	%r<15>;
	.reg .b64 	%rd<7>;

	ld.param.u64 	%rd2, [_Z6reduceIi3MaxIiEEvPT_iT0__param_0];
	cvta.to.global.u64 	%rd1, %rd2;
	mov.u32 	%r1, %tid.x;
	mov.u32 	%r14, %ntid.x;
	shl.b32 	%r3, %r1, 1;
	mov.b32 	%r13, 1;
$L__BB0_1:
	setp.ge.u32 	%p1, %r1, %r14;
	@%p1 bra 	$L__BB0_3;
	mul.lo.s32 	%r9, %r3, %r13;
	mul.wide.s32 	%rd3, %r9, 4;
	add.s64 	%rd4, %rd1, %rd3;
	ld.global.u32 	%r10, [%rd4];
	mul.wide.s32 	%rd5, %r13, 4;
	add.s64 	%rd6, %rd4, %rd5;
	ld.global.u32 	%r11, [%rd6];
	max.s32 	%r12, %r10, %r11;
	st.global.u32 	[%rd4], %r12;
$L__BB0_3:
	bar.sync 	0;
	shr.u32 	%r6, %r14, 1;
	shl.b32 	%r13, %r13, 1;
	setp.gt.u32 	%p2, %r14, 1;
	mov.u32 	%r14, %r6;
	@%p2 bra 	$L__BB0_1;
	ret;

}


// ===== COMPILED SASS (sm_100) =====

	.target	sm_100

	.elftype	@"ET_EXEC"


//--------------------- .note.nv.tkinfo           --------------------------
	.section	.note.nv.tkinfo,"",@"SHT_NOTE"
	.sectionflags	@"SHF_NOTE_NV_TKINFO"
	.tkinfo
        /*0018*/ 	.word	0x00000002
        /*0030*/ 	.string	""
        /*0030*/ 	.string	"ptxas"
        /*0030*/ 	.string	"Cuda compilation tools, release 13.0, V13.0.88"
        /*0030*/ 	.string	"Build cuda_13.0.r13.0/compiler.36424714_0"
        /*0030*/ 	.string	"-arch sm_100 -m 64 "



//--------------------- .note.nv.cuinfo           --------------------------
	.section	.note.nv.cuinfo,"",@"SHT_NOTE"
	.sectionflags	@"SHF_NOTE_NV_CUINFO"
        /*0018*/ 	.short	0x0002
        /*001a*/ 	.short	0x0064
        /*001c*/ 	.short	0x0082
	.zero		2


//--------------------- .nv.info                  --------------------------
	.section	.nv.info,"",@"SHT_CUDA_INFO"
	.align	4


	//----- nvinfo : EIATTR_REGCOUNT
	.align		4
        /*0000*/ 	.byte	0x04, 0x2f
        /*0002*/ 	.short	(.L_1 - .L_0)
	.align		4
.L_0:
        /*0004*/ 	.word	index@(_Z6reduceIi3MaxIiEEvPT_iT0_)
        /*0008*/ 	.word	0x0000000e


	//----- nvinfo : EIATTR_FRAME_SIZE
	.align		4
.L_1:
        /*000c*/ 	.byte	0x04, 0x11
        /*000e*/ 	.short	(.L_3 - .L_2)
	.align		4
.L_2:
        /*0010*/ 	.word	index@(_Z6reduceIi3MaxIiEEvPT_iT0_)
        /*0014*/ 	.word	0x00000000


	//----- nvinfo : EIATTR_MIN_STACK_SIZE
	.align		4
.L_3:
        /*0018*/ 	.byte	0x04, 0x12
        /*001a*/ 	.short	(.L_5 - .L_4)
	.align		4
.L_4:
        /*001c*/ 	.word	index@(_Z6reduceIi3MaxIiEEvPT_iT0_)
        /*0020*/ 	.word	0x00000000
.L_5:


//--------------------- .nv.compat                --------------------------
	.section	.nv.compat,"",@"SHT_CUDA_COMPAT_INFO"
	.align	4
        /*0000*/ 	.byte	0x02, 0x09, 0x00, 0x00, 0x02, 0x02, 0x01, 0x00, 0x02, 0x05, 0x05, 0x00, 0x03, 0x07, 0x01, 0x01
        /*0010*/ 	.byte	0x02, 0x03, 0x00, 0x00, 0x02, 0x06, 0x01, 0x00, 0x04, 0x0b, 0x08, 0x00, 0x09, 0x00, 0x00, 0x00
        /*0020*/ 	.byte	0x00, 0x00, 0x00, 0x00


//--------------------- .nv.info._Z6reduceIi3MaxIiEEvPT_iT0_ --------------------------
	.section	.nv.info._Z6reduceIi3MaxIiEEvPT_iT0_,"",@"SHT_CUDA_INFO"
	.sectionflags	@""
	.align	4


	//----- nvinfo : EIATTR_CUDA_API_VERSION
	.align		4
        /*0000*/ 	.byte	0x04, 0x37
        /*0002*/ 	.short	(.L_7 - .L_6)
.L_6:
        /*0004*/ 	.word	0x00000082


	//----- nvinfo : EIATTR_KPARAM_INFO
	.align		4
.L_7:
        /*0008*/ 	.byte	0x04, 0x17
        /*000a*/ 	.short	(.L_9 - .L_8)
.L_8:
        /*000c*/ 	.word	0x00000000
        /*0010*/ 	.short	0x0002
        /*0012*/ 	.short	0x0010
        /*0014*/ 	.byte	0x00, 0xf0, 0x21, 0x00


	//----- nvinfo : EIATTR_KPARAM_INFO
	.align		4
.L_9:
        /*0018*/ 	.byte	0x04, 0x17
        /*001a*/ 	.short	(.L_11 - .L_10)
.L_10:
        /*001c*/ 	.word	0x00000000
        /*0020*/ 	.short	0x0001
        /*0022*/ 	.short	0x0008
        /*0024*/ 	.byte	0x00, 0xf0, 0x11, 0x00


	//----- nvinfo : EIATTR_KPARAM_INFO
	.align		4
.L_11:
        /*0028*/ 	.byte	0x04, 0x17
        /*002a*/ 	.short	(.L_13 - .L_12)
.L_12:
        /*002c*/ 	.word	0x00000000
        /*0030*/ 	.short	0x0000
        /*0032*/ 	.short	0x0000
        /*0034*/ 	.byte	0x00, 0xf5, 0x21, 0x00


	//----- nvinfo : EIATTR_SPARSE_MMA_MASK
	.align		4
.L_13:
        /*0038*/ 	.byte	0x03, 0x50
        /*003a*/ 	.short	0x0000


	//----- nvinfo : EIATTR_MAXREG_COUNT
	.align		4
        /*003c*/ 	.byte	0x03, 0x1b
        /*003e*/ 	.short	0x00ff


	//----- nvinfo : EIATTR_NUM_BARRIERS
	.align		4
        /*0040*/ 	.byte	0x02, 0x4c
        /*0042*/ 	.byte	0x01
	.zero		1


	//----- nvinfo : EIATTR_MERCURY_ISA_VERSION
	.align		4
        /*0044*/ 	.byte	0x03, 0x5f
        /*0046*/ 	.short	0x0101


	//----- nvinfo : EIATTR_VRC_CTA_INIT_COUNT
	.align		4
        /*0048*/ 	.byte	0x02, 0x4a
	.zero		1
	.zero		1


	//----- nvinfo : EIATTR_EXIT_INSTR_OFFSETS
	.align		4
        /*004c*/ 	.byte	0x04, 0x1c
        /*004e*/ 	.short	(.L_15 - .L_14)


	//   ....[0]....
.L_14:
        /*0050*/ 	.word	0x00000180


	//----- nvinfo : EIATTR_CRS_STACK_SIZE
	.align		4
.L_15:
        /*0054*/ 	.byte	0x04, 0x1e
        /*0056*/ 	.short	(.L_17 - .L_16)
.L_16:
        /*0058*/ 	.word	0x00000000


	//----- nvinfo : EIATTR_CBANK_PARAM_SIZE
	.align		4
.L_17:
        /*005c*/ 	.byte	0x03, 0x19
        /*005e*/ 	.short	0x0018


	//----- nvinfo : EIATTR_PARAM_CBANK
	.align		4
        /*0060*/ 	.byte	0x04, 0x0a
        /*0062*/ 	.short	(.L_19 - .L_18)
	.align		4
.L_18:
        /*0064*/ 	.word	index@(.nv.constant0._Z6reduceIi3MaxIiEEvPT_iT0_)
        /*0068*/ 	.short	0x0380
        /*006a*/ 	.short	0x0018


	//----- nvinfo : EIATTR_SW_WAR
	.align		4
.L_19:
        /*006c*/ 	.byte	0x04, 0x36
        /*006e*/ 	.short	(.L_21 - .L_20)
.L_20:
        /*0070*/ 	.word	0x00000008
.L_21:


//--------------------- .nv.callgraph             --------------------------
	.section	.nv.callgraph,"",@"SHT_CUDA_CALLGRAPH"
	.align	4
	.sectionentsize	8
	.align		4
        /*0000*/ 	.word	0x00000000
	.align		4
        /*0004*/ 	.word	0xffffffff
	.align		4
        /*0008*/ 	.word	0x00000000
	.align		4
        /*000c*/ 	.word	0xfffffffe
	.align		4
        /*0010*/ 	.word	0x00000000
	.align		4
        /*0014*/ 	.word	0xfffffffd
	.align		4
        /*0018*/ 	.word	0x00000000
	.align		4
        /*001c*/ 	.word	0xfffffffc


//--------------------- .text._Z6reduceIi3MaxIiEEvPT_iT0_ --------------------------
	.section	.text._Z6reduceIi3MaxIiEEvPT_iT0_,"ax",@progbits
	.align	128
        .global         _Z6reduceIi3MaxIiEEvPT_iT0_
        .type           _Z6reduceIi3MaxIiEEvPT_iT0_,@function
        .size           _Z6reduceIi3MaxIiEEvPT_iT0_,(.L_x_4 - _Z6reduceIi3MaxIiEEvPT_iT0_)
        .other          _Z6reduceIi3MaxIiEEvPT_iT0_,@"STO_CUDA_ENTRY STV_DEFAULT"
_Z6reduceIi3MaxIiEEvPT_iT0_:
.text._Z6reduceIi3MaxIiEEvPT_iT0_:
[----:B------:R-:W-:Y:S01]  /*0000*/  LDC R1, c[0x0][0x37c] ;  /* 0x0000df00ff017b82 */ /* 0x000fe20000000800 */
[----:B------:R-:W0:Y:S07]  /*0010*/  S2R R10, SR_TID.X ;  /* 0x00000000000a7919 */ /* 0x000e2e0000002100 */
[----:B------:R-:W1:Y:S01]  /*0020*/  LDC.64 R6, c[0x0][0x380] ;  /* 0x0000e000ff067b82 */ /* 0x000e620000000a00 */
[----:B------:R-:W-:Y:S01]  /*0030*/  HFMA2 R9, -RZ, RZ, 0, 5.9604644775390625e-08 ;  /* 0x00000001ff097431 */ /* 0x000fe200000001ff */
[----:B------:R-:W2:Y:S01]  /*0040*/  LDCU.64 UR6, c[0x0][0x358] ;  /* 0x00006b00ff0677ac */ /* 0x000ea20008000a00 */
[----:B------:R-:W3:Y:S02]  /*0050*/  LDCU UR4, c[0x0][0x360] ;  /* 0x00006c00ff0477ac */ /* 0x000ee40008000800 */
[----:B0-23--:R-:W-:-:S07]  /*0060*/  SHF.L.U32 R0, R10, 0x1, RZ ;  /* 0x000000010a007819 */ /* 0x00dfce00000006ff */
.L_x_2:
[----:B------:R-:W-:Y:S01]  /*0070*/  ISETP.GE.U32.AND P0, PT, R10, UR4, PT ;  /* 0x000000040a007c0c */ /* 0x000fe2000bf06070 */
[----:B------:R-:W-:-:S12]  /*0080*/  BSSY.RECONVERGENT B0, `(.L_x_0) ;  /* 0x0000009000007945 */ /* 0x000fd80003800200 */
[----:B0-----:R-:W-:Y:S05]  /*0090*/  @P0 BRA `(.L_x_1) ;  /* 0x00000000001c0947 */ /* 0x001fea0003800000 */
[----:B------:R-:W-:-:S04]  /*00a0*/  IMAD R3, R0, R9, RZ ;  /* 0x0000000900037224 */ /* 0x000fc800078e02ff */
[----:B-1----:R-:W-:-:S05]  /*00b0*/  IMAD.WIDE R2, R3, 0x4, R6 ;  /* 0x0000000403027825 */ /* 0x002fca00078e0206 */
[----:B------:R-:W2:Y:S01]  /*00c0*/  LDG.E R8, desc[UR6][R2.64] ;  /* 0x0000000602087981 */ /* 0x000ea2000c1e1900 */
[----:B------:R-:W-:-:S06]  /*00d0*/  IMAD.WIDE R4, R9, 0x4, R2 ;  /* 0x0000000409047825 */ /* 0x000fcc00078e0202 */
[----:B------:R-:W2:Y:S02]  /*00e0*/  LDG.E R5, desc[UR6][R4.64] ;  /* 0x0000000604057981 */ /* 0x000ea4000c1e1900 */
[----:B--2---:R-:W-:-:S05]  /*00f0*/  VIMNMX R11, PT, PT, R8, R5, !PT ;  /* 0x00000005080b7248 */ /* 0x004fca0007fe0100 */
[----:B------:R0:W-:Y:S02]  /*0100*/  STG.E desc[UR6][R2.64], R11 ;  /* 0x0000000b02007986 */ /* 0x0001e4000c101906 */
.L_x_1:
[----:B------:R-:W-:Y:S05]  /*0110*/  BSYNC.RECONVERGENT B0 ;  /* 0x0000000000007941 */ /* 0x000fea0003800200 */
.L_x_0:
[----:B------:R-:W-:Y:S01]  /*0120*/  BAR.SYNC.DEFER_BLOCKING 0x0 ;  /* 0x0000000000007b1d */ /* 0x000fe20000010000 */
[----:B------:R-:W-:Y:S01]  /*0130*/  UISETP.GT.U32.AND UP0, UPT, UR4, 0x1, UPT ;  /* 0x000000010400788c */ /* 0x000fe2000bf04070 */
[----:B------:R-:W-:Y:S01]  /*0140*/  SHF.L.U32 R9, R9, 0x1, RZ ;  /* 0x0000000109097819 */ /* 0x000fe200000006ff */
[----:B------:R-:W-:-:S07]  /*0150*/  USHF.R.U32.HI UR5, URZ, 0x1, UR4 ;  /* 0x00000001ff057899 */ /* 0x000fce0008011604 */
[----:B------:R-:W-:Y:S01]  /*0160*/  UMOV UR4, UR5 ;  /* 0x0000000500047c82 */ /* 0x000fe20008000000 */
[----:B------:R-:W-:Y:S05]  /*0170*/  BRA.U UP0, `(.L_x_2) ;  /* 0xfffffffd00bc7547 */ /* 0x000fea000b83ffff */
[----:B------:R-:W-:Y:S05]  /*0180*/  EXIT ;  /* 0x000000000000794d */ /* 0x000fea0003800000 */
.L_x_3:
[----:B------:R-:W-:-:S00]  /*0190*/  BRA `(.L_x_3) ;  /* 0xfffffffc00fc7947 */ /* 0x000fc0000383ffff */
[----:B------:R-:W-:-:S00]  /*01a0*/  NOP ;  /* 0x0000000000007918 */ /* 0x000fc00000000000 */
        /* <DEDUP_REMOVED lines=13> */
.L_x_4:


//--------------------- .nv.shared.reserved.0     --------------------------
	.section	.nv.shared.reserved.0,"aw",@nobits
	.weak		__nv_reservedSMEM_offset_0_alias
	.size		__nv_reservedSMEM_offset_0_alias, 0, 64
	.other		__nv_reservedSMEM_offset_0_alias,@"STO_CUDA_RESERVED_SHARED STV_DEFAULT"
__nv_reservedSMEM_offset_0_alias:
	.zero		0
	.zero		64


//--------------------- .nv.constant0._Z6reduceIi3MaxIiEEvPT_iT0_ --------------------------
	.section	.nv.constant0._Z6reduceIi3MaxIiEEvPT_iT0_,"a",@progbits
	.sectionflags	@""
	.align	4
.nv.constant0._Z6reduceIi3MaxIiEEvPT_iT0_:
	.zero		920


//--------------------- SYMBOLS --------------------------

	.type		.nv.reservedSmem.offset0,@object
	.size		.nv.reservedSmem.offset0,0x4
